	.headerflags	@"EF_CUDA_TEXMODE_UNIFIED EF_CUDA_64BIT_ADDRESS EF_CUDA_ACCELERATORS EF_CUDA_SM90 EF_CUDA_VIRTUAL_SM(EF_CUDA_SM90)"
	.elftype	@"ET_EXEC"


//--------------------- .nv.info                  --------------------------
	.section	.nv.info,"",@"SHT_CUDA_INFO"
	.align	4


	//----- nvinfo : EIATTR_REGCOUNT
	.align		4
        /*0000*/ 	.byte	0x04, 0x2f
        /*0002*/ 	.short	(.L_3 - .L_2)
	.align		4
.L_2:
        /*0004*/ 	.word	index@(triton_poi_fused__native_batch_norm_legit_no_training_relu_threshold_backward_22)
        /*0008*/ 	.word	0x00000026


	//----- nvinfo : EIATTR_MIN_STACK_SIZE
	.align		4
.L_3:
        /*000c*/ 	.byte	0x04, 0x12
        /*000e*/ 	.short	(.L_5 - .L_4)
	.align		4
.L_4:
        /*0010*/ 	.word	index@(triton_poi_fused__native_batch_norm_legit_no_training_relu_threshold_backward_22)
        /*0014*/ 	.word	0x00000000


	//----- nvinfo : EIATTR_FRAME_SIZE
	.align		4
.L_5:
        /*0018*/ 	.byte	0x04, 0x11
        /*001a*/ 	.short	(.L_7 - .L_6)
	.align		4
.L_6:
        /*001c*/ 	.word	index@(triton_poi_fused__native_batch_norm_legit_no_training_relu_threshold_backward_22)
        /*0020*/ 	.word	0x00000000


	//----- nvinfo : EIATTR_MIN_STACK_SIZE
	.align		4
.L_7:
        /*0024*/ 	.byte	0x04, 0x12
        /*0026*/ 	.short	(.L_9 - .L_8)
	.align		4
.L_8:
        /*0028*/ 	.word	index@(triton_poi_fused__native_batch_norm_legit_no_training_relu_threshold_backward_22)
        /*002c*/ 	.word	0x00000000
.L_9:


//--------------------- .nv.info.triton_poi_fused__native_batch_norm_legit_no_training_relu_threshold_backward_22 --------------------------
	.section	.nv.info.triton_poi_fused__native_batch_norm_legit_no_training_relu_threshold_backward_22,"",@"SHT_CUDA_INFO"
	.sectionflags	@""
	.align	4


	//----- nvinfo : EIATTR_CUDA_API_VERSION
	.align		4
        /*0000*/ 	.byte	0x04, 0x37
        /*0002*/ 	.short	(.L_11 - .L_10)
.L_10:
        /*0004*/ 	.word	0x0000007c


	//----- nvinfo : EIATTR_KPARAM_INFO
	.align		4
.L_11:
        /*0008*/ 	.byte	0x04, 0x17
        /*000a*/ 	.short	(.L_13 - .L_12)
.L_12:
        /*000c*/ 	.word	0x00000000
        /*0010*/ 	.short	0x0008
        /*0012*/ 	.short	0x003c
        /*0014*/ 	.byte	0x00, 0xf0, 0x11, 0x00


	//----- nvinfo : EIATTR_KPARAM_INFO
	.align		4
.L_13:
        /*0018*/ 	.byte	0x04, 0x17
        /*001a*/ 	.short	(.L_15 - .L_14)
.L_14:
        /*001c*/ 	.word	0x00000000
        /*0020*/ 	.short	0x0007
        /*0022*/ 	.short	0x0038
        /*0024*/ 	.byte	0x00, 0xf0, 0x11, 0x00


	//----- nvinfo : EIATTR_KPARAM_INFO
	.align		4
.L_15:
        /*0028*/ 	.byte	0x04, 0x17
        /*002a*/ 	.short	(.L_17 - .L_16)
.L_16:
        /*002c*/ 	.word	0x00000000
        /*0030*/ 	.short	0x0006
        /*0032*/ 	.short	0x0030
        /*0034*/ 	.byte	0x00, 0xf4, 0x21, 0x00


	//----- nvinfo : EIATTR_KPARAM_INFO
	.align		4
.L_17:
        /*0038*/ 	.byte	0x04, 0x17
        /*003a*/ 	.short	(.L_19 - .L_18)
.L_18:
        /*003c*/ 	.word	0x00000000
        /*0040*/ 	.short	0x0005
        /*0042*/ 	.short	0x0028
        /*0044*/ 	.byte	0x00, 0xf4, 0x21, 0x00


	//----- nvinfo : EIATTR_KPARAM_INFO
	.align		4
.L_19:
        /*0048*/ 	.byte	0x04, 0x17
        /*004a*/ 	.short	(.L_21 - .L_20)
.L_20:
        /*004c*/ 	.word	0x00000000
        /*0050*/ 	.short	0x0004
        /*0052*/ 	.short	0x0020
        /*0054*/ 	.byte	0x00, 0xf4, 0x21, 0x00


	//----- nvinfo : EIATTR_KPARAM_INFO
	.align		4
.L_21:
        /*0058*/ 	.byte	0x04, 0x17
        /*005a*/ 	.short	(.L_23 - .L_22)
.L_22:
        /*005c*/ 	.word	0x00000000
        /*0060*/ 	.short	0x0003
        /*0062*/ 	.short	0x0018
        /*0064*/ 	.byte	0x00, 0xf4, 0x21, 0x00


	//----- nvinfo : EIATTR_KPARAM_INFO
	.align		4
.L_23:
        /*0068*/ 	.byte	0x04, 0x17
        /*006a*/ 	.short	(.L_25 - .L_24)
.L_24:
        /*006c*/ 	.word	0x00000000
        /*0070*/ 	.short	0x0002
        /*0072*/ 	.short	0x0010
        /*0074*/ 	.byte	0x00, 0xf4, 0x21, 0x00


	//----- nvinfo : EIATTR_KPARAM_INFO
	.align		4
.L_25:
        /*0078*/ 	.byte	0x04, 0x17
        /*007a*/ 	.short	(.L_27 - .L_26)
.L_26:
        /*007c*/ 	.word	0x00000000
        /*0080*/ 	.short	0x0001
        /*0082*/ 	.short	0x0008
        /*0084*/ 	.byte	0x00, 0xf4, 0x21, 0x00


	//----- nvinfo : EIATTR_KPARAM_INFO
	.align		4
.L_27:
        /*0088*/ 	.byte	0x04, 0x17
        /*008a*/ 	.short	(.L_29 - .L_28)
.L_28:
        /*008c*/ 	.word	0x00000000
        /*0090*/ 	.short	0x0000
        /*0092*/ 	.short	0x0000
        /*0094*/ 	.byte	0x00, 0xf4, 0x21, 0x00


	//----- nvinfo : EIATTR_SPARSE_MMA_MASK
	.align		4
.L_29:
        /*0098*/ 	.byte	0x03, 0x50
        /*009a*/ 	.short	0x0000


	//----- nvinfo : EIATTR_MAXREG_COUNT
	.align		4
        /*009c*/ 	.byte	0x03, 0x1b
        /*009e*/ 	.short	0x00ff


	//----- nvinfo : EIATTR_EXIT_INSTR_OFFSETS
	.align		4
        /*00a0*/ 	.byte	0x04, 0x1c
        /*00a2*/ 	.short	(.L_31 - .L_30)


	//   ....[0]....
.L_30:
        /*00a4*/ 	.word	0x000011b0


	//   ....[1]....
        /*00a8*/ 	.word	0x000011d0


	//----- nvinfo : EIATTR_REQNTID
	.align		4
.L_31:
        /*00ac*/ 	.byte	0x04, 0x10
        /*00ae*/ 	.short	(.L_33 - .L_32)
.L_32:
        /*00b0*/ 	.word	0x00000080
        /*00b4*/ 	.word	0x00000001
        /*00b8*/ 	.word	0x00000001


	//----- nvinfo : EIATTR_CBANK_PARAM_SIZE
	.align		4
.L_33:
        /*00bc*/ 	.byte	0x03, 0x19
        /*00be*/ 	.short	0x0040


	//----- nvinfo : EIATTR_PARAM_CBANK
	.align		4
        /*00c0*/ 	.byte	0x04, 0x0a
        /*00c2*/ 	.short	(.L_35 - .L_34)
	.align		4
.L_34:
        /*00c4*/ 	.word	index@(.nv.constant0.triton_poi_fused__native_batch_norm_legit_no_training_relu_threshold_backward_22)
        /*00c8*/ 	.short	0x0210
        /*00ca*/ 	.short	0x0040


	//----- nvinfo : EIATTR_SW_WAR
	.align		4
.L_35:
        /*00cc*/ 	.byte	0x04, 0x36
        /*00ce*/ 	.short	(.L_37 - .L_36)
.L_36:
        /*00d0*/ 	.word	0x00000008
.L_37:


//--------------------- .nv.callgraph             --------------------------
	.section	.nv.callgraph,"",@"SHT_CUDA_CALLGRAPH"
	.align	4
	.sectionentsize	8
	.align		4
        /*0000*/ 	.word	0x00000000
	.align		4
        /*0004*/ 	.word	0xffffffff
	.align		4
        /*0008*/ 	.word	0x00000000
	.align		4
        /*000c*/ 	.word	0xfffffffe
	.align		4
        /*0010*/ 	.word	0x00000000
	.align		4
        /*0014*/ 	.word	0xfffffffd
	.align		4
        /*0018*/ 	.word	0x00000000
	.align		4
        /*001c*/ 	.word	0xfffffffc


//--------------------- .nv.constant4             --------------------------
	.section	.nv.constant4,"a",@progbits
	.align	8
	.align		8
.nv.constant4:
        /*0000*/ 	.dword	_$_str
	.align		8
        /*0008*/ 	.dword	_$_str_$_2


//--------------------- .text.triton_poi_fused__native_batch_norm_legit_no_training_relu_threshold_backward_22 --------------------------
	.section	.text.triton_poi_fused__native_batch_norm_legit_no_training_relu_threshold_backward_22,"ax",@progbits
	.sectionflags	@"SHF_BARRIERS=1"
	.align	128
        .global         triton_poi_fused__native_batch_norm_legit_no_training_relu_threshold_backward_22
        .type           triton_poi_fused__native_batch_norm_legit_no_training_relu_threshold_backward_22,@function
        .size           triton_poi_fused__native_batch_norm_legit_no_training_relu_threshold_backward_22,(.L_x_1 - triton_poi_fused__native_batch_norm_legit_no_training_relu_threshold_backward_22)
        .other          triton_poi_fused__native_batch_norm_legit_no_training_relu_threshold_backward_22,@"STO_CUDA_ENTRY STV_DEFAULT"
triton_poi_fused__native_batch_norm_legit_no_training_relu_threshold_backward_22:
.text.triton_poi_fused__native_batch_norm_legit_no_training_relu_threshold_backward_22:
[----:B------:R-:W0:Y:S01]  /*0000*/  LDC R1, c[0x0][0x28] ;  /* 0x00000a00ff017b82 */ /* 0x000e220000000800 */
[----:B------:R-:W1:Y:S07]  /*0010*/  S2R R0, SR_TID.X ;  /* 0x0000000000007919 */ /* 0x000e6e0000002100 */
[----:B------:R-:W2:Y:S01]  /*0020*/  S2UR UR8, SR_CTAID.X ;  /* 0x00000000000879c3 */ /* 0x000ea20000002500 */
[----:B------:R-:W-:Y:S01]  /*0030*/  CS2R R6, SRZ ;  /* 0x0000000000067805 */ /* 0x000fe2000001ff00 */
[----:B------:R-:W-:Y:S01]  /*0040*/  ULDC.64 UR6, c[0x0][0x208] ;  /* 0x0000820000067ab9 */ /* 0x000fe20000000a00 */
[----:B------:R-:W3:Y:S05]  /*0050*/  S2R R2, SR_CTAID.Y ;  /* 0x0000000000027919 */ /* 0x000eea0000002600 */
[----:B------:R-:W4:Y:S08]  /*0060*/  LDC.64 R28, c[0x0][0x218] ;  /* 0x00008600ff1c7b82 */ /* 0x000f300000000a00 */
[----:B------:R-:W5:Y:S01]  /*0070*/  LDC.64 R30, c[0x0][0x210] ;  /* 0x00008400ff1e7b82 */ /* 0x000f620000000a00 */
[----:B--2---:R-:W-:-:S02]  /*0080*/  UISETP.GE.AND UP0, UPT, UR8, 0x100, UPT ;  /* 0x000001000800788c */ /* 0x004fc4000bf06270 */
[----:B------:R-:W-:-:S05]  /*0090*/  IMAD.U32 R13, RZ, RZ, UR8 ;  /* 0x00000008ff0d7e24 */ /* 0x000fca000f8e00ff */
[----:B------:R-:W2:Y:S01]  /*00a0*/  LDC.64 R20, c[0x0][0x220] ;  /* 0x00008800ff147b82 */ /* 0x000ea20000000a00 */
[----:B------:R-:W-:Y:S01]  /*00b0*/  PLOP3.LUT P0, PT, PT, PT, UP0, 0x80, 0x0 ;  /* 0x000000000000781c */ /* 0x000fe20003f0f008 */
[----:B-1----:R-:W-:Y:S02]  /*00c0*/  IMAD.SHL.U32 R3, R0, 0x8, RZ ;  /* 0x0000000800037824 */ /* 0x002fe400078e00ff */
[----:B---3--:R-:W-:Y:S01]  /*00d0*/  IMAD.SHL.U32 R24, R2, 0x400, RZ ;  /* 0x0000040002187824 */ /* 0x008fe200078e00ff */
[----:B------:R-:W-:Y:S02]  /*00e0*/  SHF.R.S32.HI R12, RZ, 0x15, R2 ;  /* 0x00000015ff0c7819 */ /* 0x000fe40000011402 */
[----:B------:R-:W-:Y:S02]  /*00f0*/  LOP3.LUT R3, R3, 0x3f8, RZ, 0xc0, !PT ;  /* 0x000003f803037812 */ /* 0x000fe400078ec0ff */
[----:B------:R-:W-:Y:S02]  /*0100*/  SGXT R12, R12, 0x1 ;  /* 0x000000010c0c781a */ /* 0x000fe40000000200 */
[----:B------:R-:W-:-:S04]  /*0110*/  LOP3.LUT R5, R24, R3, RZ, 0xfc, !PT ;  /* 0x0000000318057212 */ /* 0x000fc800078efcff */
[----:B------:R-:W-:-:S04]  /*0120*/  LEA.HI R2, R12, R5, RZ, 0x9 ;  /* 0x000000050c027211 */ /* 0x000fc800078f48ff */
[C---:B------:R-:W-:Y:S01]  /*0130*/  LOP3.LUT R26, R2.reuse, 0xfffffe00, RZ, 0xc0, !PT ;  /* 0xfffffe00021a7812 */ /* 0x040fe200078ec0ff */
[----:B------:R-:W-:-:S04]  /*0140*/  IMAD.SHL.U32 R4, R2, 0x100, RZ ;  /* 0x0000010002047824 */ /* 0x000fc800078e00ff */
[----:B------:R-:W-:Y:S01]  /*0150*/  IMAD.IADD R26, R5, 0x1, -R26 ;  /* 0x00000001051a7824 */ /* 0x000fe200078e0a1a */
[----:B------:R-:W-:-:S03]  /*0160*/  LOP3.LUT R4, R4, 0xfffe0000, RZ, 0xc0, !PT ;  /* 0xfffe000004047812 */ /* 0x000fc600078ec0ff */
[----:B----4-:R-:W-:-:S04]  /*0170*/  IMAD.WIDE R8, R26, 0x4, R28 ;  /* 0x000000041a087825 */ /* 0x010fc800078e021c */
[----:B------:R-:W-:Y:S01]  /*0180*/  IMAD R13, R13, 0x200, R4 ;  /* 0x000002000d0d7824 */ /* 0x000fe200078e0204 */
[----:B------:R-:W-:Y:S01]  /*0190*/  CS2R R4, SRZ ;  /* 0x0000000000047805 */ /* 0x000fe2000001ff00 */
[----:B------:R-:W3:Y:S02]  /*01a0*/  LDG.E.EL.128 R8, desc[UR6][R8.64] ;  /* 0x0000000608087981 */ /* 0x000ee4000c2e1d00 */
[----:B------:R-:W-:-:S04]  /*01b0*/  IMAD.IADD R2, R26, 0x1, R13 ;  /* 0x000000011a027824 */ /* 0x000fc800078e020d */
[----:B-----5:R-:W-:-:S05]  /*01c0*/  IMAD.WIDE R14, R2, 0x4, R30 ;  /* 0x00000004020e7825 */ /* 0x020fca00078e021e */
[----:B------:R1:W3:Y:S01]  /*01d0*/  @!P0 LDG.E.EL.128 R4, desc[UR6][R14.64] ;  /* 0x000000060e048981 */ /* 0x0002e2000c2e1d00 */
[----:B--2---:R-:W-:-:S06]  /*01e0*/  IMAD.WIDE R16, R26, 0x4, R20 ;  /* 0x000000041a107825 */ /* 0x004fcc00078e0214 */
[----:B------:R-:W2:Y:S01]  /*01f0*/  LDG.E.EL.128 R16, desc[UR6][R16.64] ;  /* 0x0000000610107981 */ /* 0x000ea2000c2e1d00 */
[----:B------:R-:W-:-:S04]  /*0200*/  LOP3.LUT R25, R24, 0x4, R3, 0xfe, !PT ;  /* 0x0000000418197812 */ /* 0x000fc800078efe03 */
[----:B------:R-:W-:-:S04]  /*0210*/  LEA.HI R12, R12, R25, RZ, 0x9 ;  /* 0x000000190c0c7211 */ /* 0x000fc800078f48ff */
[----:B------:R-:W-:Y:S02]  /*0220*/  LOP3.LUT R12, R12, 0xfffffe00, RZ, 0xc0, !PT ;  /* 0xfffffe000c0c7812 */ /* 0x000fe400078ec0ff */
[----:B------:R-:W-:-:S03]  /*0230*/  PLOP3.LUT P0, PT, PT, PT, UP0, 0x80, 0x0 ;  /* 0x000000000000781c */ /* 0x000fc60003f0f008 */
[----:B------:R-:W-:-:S04]  /*0240*/  IMAD.IADD R25, R25, 0x1, -R12 ;  /* 0x0000000119197824 */ /* 0x000fc800078e0a0c */
[C---:B------:R-:W-:Y:S02]  /*0250*/  IMAD.IADD R13, R25.reuse, 0x1, R13 ;  /* 0x00000001190d7824 */ /* 0x040fe400078e020d */
[----:B------:R-:W-:Y:S01]  /*0260*/  IMAD.WIDE R20, R25, 0x4, R20 ;  /* 0x0000000419147825 */ /* 0x000fe200078e0214 */
[----:B-1----:R-:W-:-:S03]  /*0270*/  CS2R R14, SRZ ;  /* 0x00000000000e7805 */ /* 0x002fc6000001ff00 */
[----:B------:R-:W-:Y:S01]  /*0280*/  IMAD.WIDE R30, R13, 0x4, R30 ;  /* 0x000000040d1e7825 */ /* 0x000fe200078e021e */
[----:B------:R-:W-:Y:S01]  /*0290*/  CS2R R12, SRZ ;  /* 0x00000000000c7805 */ /* 0x000fe2000001ff00 */
[----:B------:R-:W4:Y:S05]  /*02a0*/  LDG.E.EL.128 R20, desc[UR6][R20.64] ;  /* 0x0000000614147981 */ /* 0x000f2a000c2e1d00 */
[----:B------:R-:W5:Y:S01]  /*02b0*/  @!P0 LDG.E.EL.128 R12, desc[UR6][R30.64] ;  /* 0x000000061e0c8981 */ /* 0x000f62000c2e1d00 */
[----:B---3--:R-:W-:Y:S01]  /*02c0*/  FADD R11, -R11, R7 ;  /* 0x000000070b0b7221 */ /* 0x008fe20000000100 */
[----:B------:R-:W-:Y:S01]  /*02d0*/  FADD R10, -R10, R6 ;  /* 0x000000060a0a7221 */ /* 0x000fe20000000100 */
[----:B------:R-:W-:-:S04]  /*02e0*/  IMAD.WIDE R6, R25, 0x4, R28 ;  /* 0x0000000419067825 */ /* 0x000fc800078e021c */
[----:B------:R-:W-:Y:S01]  /*02f0*/  FADD R9, -R9, R5 ;  /* 0x0000000509097221 */ /* 0x000fe20000000100 */
[----:B------:R-:W-:Y:S02]  /*0300*/  FADD R8, -R8, R4 ;  /* 0x0000000408087221 */ /* 0x000fe40000000100 */
[----:B------:R-:W5:Y:S01]  /*0310*/  LDG.E.EL.128 R4, desc[UR6][R6.64] ;  /* 0x0000000606047981 */ /* 0x000f62000c2e1d00 */
[----:B--2---:R-:W-:Y:S01]  /*0320*/  FADD R27, R16, 9.9999997473787516356e-06 ;  /* 0x3727c5ac101b7421 */ /* 0x004fe20000000000 */
[----:B------:R-:W-:-:S05]  /*0330*/  FADD R16, R17, 9.9999997473787516356e-06 ;  /* 0x3727c5ac11107421 */ /* 0x000fca0000000000 */
[----:B------:R-:W1:Y:S01]  /*0340*/  MUFU.SQRT R27, R27 ;  /* 0x0000001b001b7308 */ /* 0x000e620000002000 */
[----:B------:R-:W-:-:S07]  /*0350*/  FADD R17, R18, 9.9999997473787516356e-06 ;  /* 0x3727c5ac12117421 */ /* 0x000fce0000000000 */
[----:B------:R-:W2:Y:S01]  /*0360*/  MUFU.SQRT R16, R16 ;  /* 0x0000001000107308 */ /* 0x000ea20000002000 */
[----:B------:R-:W-:-:S07]  /*0370*/  FADD R18, R19, 9.9999997473787516356e-06 ;  /* 0x3727c5ac13127421 */ /* 0x000fce0000000000 */
[----:B------:R-:W3:Y:S01]  /*0380*/  MUFU.SQRT R17, R17 ;  /* 0x0000001100117308 */ /* 0x000ee20000002000 */
[C---:B-1----:R-:W-:Y:S02]  /*0390*/  FSETP.GT.AND P1, PT, R27.reuse, 8.50705917302346158658e+37, PT ;  /* 0x7e8000001b00780b */ /* 0x042fe40003f24000 */
[----:B------:R-:W-:Y:S02]  /*03a0*/  FSETP.GEU.AND P2, PT, R27, 1.175494350822287508e-38, PT ;  /* 0x008000001b00780b */ /* 0x000fe40003f4e000 */
[----:B--2---:R-:W-:-:S03]  /*03b0*/  FSETP.GT.AND P6, PT, R16, 8.50705917302346158658e+37, PT ;  /* 0x7e8000001000780b */ /* 0x004fc60003fc4000 */
[----:B------:R-:W1:Y:S01]  /*03c0*/  MUFU.SQRT R18, R18 ;  /* 0x0000001200127308 */ /* 0x000e620000002000 */
[----:B------:R-:W-:Y:S01]  /*03d0*/  FSETP.GEU.AND P4, PT, R16, 1.175494350822287508e-38, PT ;  /* 0x008000001000780b */ /* 0x000fe20003f8e000 */
[----:B----4-:R-:W-:-:S04]  /*03e0*/  FADD R21, R21, 9.9999997473787516356e-06 ;  /* 0x3727c5ac15157421 */ /* 0x010fc80000000000 */
[----:B------:R-:W-:Y:S01]  /*03f0*/  @P1 FMUL R27, R27, 0.25 ;  /* 0x3e8000001b1b1820 */ /* 0x000fe20000400000 */
[C---:B---3--:R-:W-:Y:S01]  /*0400*/  FSETP.GT.AND P3, PT, R17.reuse, 8.50705917302346158658e+37, PT ;  /* 0x7e8000001100780b */ /* 0x048fe20003f64000 */
[----:B------:R5:W-:Y:S01]  /*0410*/  MUFU.SQRT R29, R21 ;  /* 0x00000015001d7308 */ /* 0x000be20000002000 */
[----:B------:R-:W-:Y:S01]  /*0420*/  FSETP.GEU.AND P5, PT, R17, 1.175494350822287508e-38, PT ;  /* 0x008000001100780b */ /* 0x000fe20003fae000 */
[----:B------:R-:W-:Y:S01]  /*0430*/  @!P2 FMUL R27, R27, 16777216 ;  /* 0x4b8000001b1ba820 */ /* 0x000fe20000400000 */
[----:B------:R-:W-:Y:S01]  /*0440*/  FADD R20, R20, 9.9999997473787516356e-06 ;  /* 0x3727c5ac14147421 */ /* 0x000fe20000000000 */
[----:B------:R-:W-:Y:S01]  /*0450*/  @P6 FMUL R16, R16, 0.25 ;  /* 0x3e80000010106820 */ /* 0x000fe20000400000 */
[----:B------:R-:W-:Y:S01]  /*0460*/  FADD R22, R22, 9.9999997473787516356e-06 ;  /* 0x3727c5ac16167421 */ /* 0x000fe20000000000 */
[----:B-1----:R-:W-:Y:S02]  /*0470*/  FSETP.GT.AND P0, PT, R18, 8.50705917302346158658e+37, PT ;  /* 0x7e8000001200780b */ /* 0x002fe40003f04000 */
[----:B------:R-:W-:Y:S01]  /*0480*/  @!P4 FMUL R16, R16, 16777216 ;  /* 0x4b8000001010c820 */ /* 0x000fe20000400000 */
[----:B------:R1:W2:Y:S03]  /*0490*/  MUFU.SQRT R28, R20 ;  /* 0x00000014001c7308 */ /* 0x0002a60000002000 */
[----:B------:R-:W-:-:S05]  /*04a0*/  @P3 FMUL R17, R17, 0.25 ;  /* 0x3e80000011113820 */ /* 0x000fca0000400000 */
[----:B------:R-:W3:Y:S01]  /*04b0*/  MUFU.RCP R27, R27 ;  /* 0x0000001b001b7308 */ /* 0x000ee20000001000 */
[----:B------:R-:W-:-:S07]  /*04c0*/  @!P5 FMUL R17, R17, 16777216 ;  /* 0x4b8000001111d820 */ /* 0x000fce0000400000 */
[----:B------:R-:W-:Y:S08]  /*04d0*/  MUFU.SQRT R19, R22 ;  /* 0x0000001600137308 */ /* 0x000ff00000002000 */
[----:B------:R-:W4:Y:S08]  /*04e0*/  MUFU.RCP R22, R16 ;  /* 0x0000001000167308 */ /* 0x000f300000001000 */
[----:B------:R-:W-:Y:S01]  /*04f0*/  MUFU.RCP R17, R17 ;  /* 0x0000001100117308 */ /* 0x000fe20000001000 */
[----:B-----5:R-:W-:Y:S01]  /*0500*/  FADD R21, -R6, R14 ;  /* 0x0000000e06157221 */ /* 0x020fe20000000100 */
[----:B------:R-:W-:-:S02]  /*0510*/  IMAD.MOV.U32 R6, RZ, RZ, 0x3e800000 ;  /* 0x3e800000ff067424 */ /* 0x000fc400078e00ff */
[----:B------:R-:W-:Y:S01]  /*0520*/  FADD R4, -R4, R12 ;  /* 0x0000000c04047221 */ /* 0x000fe20000000100 */
[----:B-1----:R-:W-:Y:S02]  /*0530*/  FADD R20, -R7, R15 ;  /* 0x0000000f07147221 */ /* 0x002fe40000000100 */
[----:B------:R-:W-:Y:S02]  /*0540*/  FSEL R12, R6, 1, P1 ;  /* 0x3f800000060c7808 */ /* 0x000fe40000800000 */
[----:B------:R-:W-:Y:S01]  /*0550*/  FSETP.GEU.AND P1, PT, R18, 1.175494350822287508e-38, PT ;  /* 0x008000001200780b */ /* 0x000fe20003f2e000 */
[----:B------:R-:W-:Y:S01]  /*0560*/  FADD R7, R23, 9.9999997473787516356e-06 ;  /* 0x3727c5ac17077421 */ /* 0x000fe20000000000 */
[----:B------:R-:W-:Y:S01]  /*0570*/  FADD R5, -R5, R13 ;  /* 0x0000000d05057221 */ /* 0x000fe20000000100 */
[----:B------:R-:W-:Y:S01]  /*0580*/  FSEL R13, R6, 1, P6 ;  /* 0x3f800000060d7808 */ /* 0x000fe20003000000 */
[----:B------:R-:W-:Y:S01]  /*0590*/  @P0 FMUL R18, R18, 0.25 ;  /* 0x3e80000012120820 */ /* 0x000fe20000400000 */
[----:B------:R-:W-:-:S02]  /*05a0*/  @!P2 FMUL R12, R12, 16777216 ;  /* 0x4b8000000c0ca820 */ /* 0x000fc40000400000 */
[----:B------:R-:W1:Y:S01]  /*05b0*/  MUFU.SQRT R7, R7 ;  /* 0x0000000700077308 */ /* 0x000e620000002000 */
[----:B------:R-:W-:Y:S01]  /*05c0*/  @!P4 FMUL R13, R13, 16777216 ;  /* 0x4b8000000d0dc820 */ /* 0x000fe20000400000 */
[----:B--2---:R-:W-:Y:S01]  /*05d0*/  FSETP.GT.AND P2, PT, R28, 8.50705917302346158658e+37, PT ;  /* 0x7e8000001c00780b */ /* 0x004fe20003f44000 */
[----:B---3--:R-:W-:Y:S01]  /*05e0*/  FMUL R23, R27, R12 ;  /* 0x0000000c1b177220 */ /* 0x008fe20000400000 */
[----:B------:R-:W-:Y:S02]  /*05f0*/  FSEL R12, R6, 1, P3 ;  /* 0x3f800000060c7808 */ /* 0x000fe40001800000 */
[----:B------:R-:W-:Y:S01]  /*0600*/  @!P1 FMUL R18, R18, 16777216 ;  /* 0x4b80000012129820 */ /* 0x000fe20000400000 */
[----:B----4-:R-:W-:Y:S01]  /*0610*/  FMUL R22, R22, R13 ;  /* 0x0000000d16167220 */ /* 0x010fe20000400000 */
[----:B------:R-:W-:Y:S02]  /*0620*/  FSETP.GT.AND P4, PT, R29, 8.50705917302346158658e+37, PT ;  /* 0x7e8000001d00780b */ /* 0x000fe40003f84000 */
[----:B------:R-:W2:Y:S01]  /*0630*/  MUFU.RCP R14, R18 ;  /* 0x00000012000e7308 */ /* 0x000ea20000001000 */
[----:B------:R-:W-:Y:S01]  /*0640*/  FSEL R13, R6, 1, P0 ;  /* 0x3f800000060d7808 */ /* 0x000fe20000000000 */
[----:B------:R-:W-:Y:S01]  /*0650*/  @!P5 FMUL R12, R12, 16777216 ;  /* 0x4b8000000c0cd820 */ /* 0x000fe20000400000 */
[----:B------:R-:W-:-:S02]  /*0660*/  FSETP.GEU.AND P3, PT, R28, 1.175494350822287508e-38, PT ;  /* 0x008000001c00780b */ /* 0x000fc40003f6e000 */
[----:B------:R-:W-:Y:S01]  /*0670*/  FSETP.GEU.AND P5, PT, R29, 1.175494350822287508e-38, PT ;  /* 0x008000001d00780b */ /* 0x000fe20003fae000 */
[----:B------:R-:W-:Y:S01]  /*0680*/  @!P1 FMUL R13, R13, 16777216 ;  /* 0x4b8000000d0d9820 */ /* 0x000fe20000400000 */
[----:B-1----:R-:W-:Y:S01]  /*0690*/  FSETP.GT.AND P1, PT, R7, 8.50705917302346158658e+37, PT ;  /* 0x7e8000000700780b */ /* 0x002fe20003f24000 */
[----:B------:R-:W-:Y:S01]  /*06a0*/  FMUL R17, R17, R12 ;  /* 0x0000000c11117220 */ /* 0x000fe20000400000 */
[----:B------:R-:W-:Y:S01]  /*06b0*/  @P2 FMUL R28, R28, 0.25 ;  /* 0x3e8000001c1c2820 */ /* 0x000fe20000400000 */
[----:B------:R-:W-:Y:S02]  /*06c0*/  FSEL R15, R6, 1, P2 ;  /* 0x3f800000060f7808 */ /* 0x000fe40001000000 */
[----:B------:R-:W-:Y:S01]  /*06d0*/  FSETP.GEU.AND P2, PT, R7, 1.175494350822287508e-38, PT ;  /* 0x008000000700780b */ /* 0x000fe20003f4e000 */
[----:B------:R-:W-:Y:S01]  /*06e0*/  @P4 FMUL R29, R29, 0.25 ;  /* 0x3e8000001d1d4820 */ /* 0x000fe20000400000 */
[----:B------:R-:W-:Y:S01]  /*06f0*/  FMUL R27, R17, R10 ;  /* 0x0000000a111b7220 */ /* 0x000fe20000400000 */
[----:B--2---:R-:W-:Y:S01]  /*0700*/  FMUL R14, R14, R13 ;  /* 0x0000000d0e0e7220 */ /* 0x004fe20000400000 */
[----:B------:R-:W-:Y:S01]  /*0710*/  @!P3 FMUL R28, R28, 16777216 ;  /* 0x4b8000001c1cb820 */ /* 0x000fe20000400000 */
[----:B------:R-:W1:Y:S01]  /*0720*/  LDC.64 R16, c[0x0][0x230] ;  /* 0x00008c00ff107b82 */ /* 0x000e620000000a00 */
[----:B------:R-:W-:-:S02]  /*0730*/  @!P5 FMUL R29, R29, 16777216 ;  /* 0x4b8000001d1dd820 */ /* 0x000fc40000400000 */
[----:B------:R-:W-:-:S05]  /*0740*/  @P1 FMUL R7, R7, 0.25 ;  /* 0x3e80000007071820 */ /* 0x000fca0000400000 */
[----:B------:R-:W2:Y:S01]  /*0750*/  LDC.64 R12, c[0x0][0x228] ;  /* 0x00008a00ff0c7b82 */ /* 0x000ea20000000a00 */
[----:B------:R-:W3:Y:S01]  /*0760*/  MUFU.RCP R28, R28 ;  /* 0x0000001c001c7308 */ /* 0x000ee20000001000 */
[----:B------:R-:W-:Y:S01]  /*0770*/  @!P2 FMUL R7, R7, 16777216 ;  /* 0x4b8000000707a820 */ /* 0x000fe20000400000 */
[----:B------:R-:W-:-:S06]  /*0780*/  FMUL R23, R23, R8 ;  /* 0x0000000817177220 */ /* 0x000fcc0000400000 */
[----:B------:R-:W4:Y:S01]  /*0790*/  MUFU.RCP R29, R29 ;  /* 0x0000001d001d7308 */ /* 0x000f220000001000 */
[----:B------:R-:W-:Y:S01]  /*07a0*/  FSEL R8, R6, 1, P4 ;  /* 0x3f80000006087808 */ /* 0x000fe20002000000 */
[----:B------:R-:W-:Y:S01]  /*07b0*/  @!P3 FMUL R15, R15, 16777216 ;  /* 0x4b8000000f0fb820 */ /* 0x000fe20000400000 */
[----:B------:R-:W-:-:S05]  /*07c0*/  FSETP.GT.AND P6, PT, R19, 8.50705917302346158658e+37, PT ;  /* 0x7e8000001300780b */ /* 0x000fca0003fc4000 */
[----:B------:R-:W5:Y:S01]  /*07d0*/  MUFU.RCP R7, R7 ;  /* 0x0000000700077308 */ /* 0x000f620000001000 */
[----:B------:R-:W-:Y:S01]  /*07e0*/  FSEL R10, R6, 1, P1 ;  /* 0x3f800000060a7808 */ /* 0x000fe20000800000 */
[----:B------:R-:W-:Y:S01]  /*07f0*/  @!P5 FMUL R8, R8, 16777216 ;  /* 0x4b8000000808d820 */ /* 0x000fe20000400000 */
[----:B---3--:R-:W-:Y:S01]  /*0800*/  FMUL R15, R28, R15 ;  /* 0x0000000f1c0f7220 */ /* 0x008fe20000400000 */
[----:B------:R-:W-:Y:S01]  /*0810*/  FSEL R28, R6, 1, P6 ;  /* 0x3f800000061c7808 */ /* 0x000fe20003000000 */
[----:B------:R-:W-:Y:S01]  /*0820*/  FMUL R22, R22, R9 ;  /* 0x0000000916167220 */ /* 0x000fe20000400000 */
[----:B------:R-:W-:Y:S01]  /*0830*/  @!P2 FMUL R10, R10, 16777216 ;  /* 0x4b8000000a0aa820 */ /* 0x000fe20000400000 */
[----:B----4-:R-:W-:Y:S01]  /*0840*/  FMUL R6, R29, R8 ;  /* 0x000000081d067220 */ /* 0x010fe20000400000 */
[----:B-1----:R-:W-:-:S04]  /*0850*/  IMAD.WIDE R8, R26, 0x4, R16 ;  /* 0x000000041a087825 */ /* 0x002fc800078e0210 */
[----:B--2---:R-:W-:-:S04]  /*0860*/  IMAD.WIDE R32, R26, 0x4, R12 ;  /* 0x000000041a207825 */ /* 0x004fc800078e020c */
[----:B------:R-:W-:Y:S01]  /*0870*/  FMUL R14, R14, R11 ;  /* 0x0000000b0e0e7220 */ /* 0x000fe20000400000 */
[----:B------:R-:W-:Y:S01]  /*0880*/  FMUL R30, R15, R4 ;  /* 0x000000040f1e7220 */ /* 0x000fe20000400000 */
[----:B-----5:R-:W-:Y:S01]  /*0890*/  FMUL R29, R7, R10 ;  /* 0x0000000a071d7220 */ /* 0x020fe20000400000 */
[----:B------:R-:W-:Y:S01]  /*08a0*/  FMUL R26, R6, R5 ;  /* 0x00000005061a7220 */ /* 0x000fe20000400000 */
[----:B------:R-:W2:Y:S04]  /*08b0*/  LDG.E.EL.128 R8, desc[UR6][R8.64] ;  /* 0x0000000608087981 */ /* 0x000ea8000c2e1d00 */
[----:B------:R-:W2:Y:S01]  /*08c0*/  LDG.E.EL.128 R4, desc[UR6][R32.64] ;  /* 0x0000000620047981 */ /* 0x000ea2000c2e1d00 */
[C---:B------:R-:W-:Y:S01]  /*08d0*/  FSETP.GEU.AND P0, PT, R19.reuse, 1.175494350822287508e-38, PT ;  /* 0x008000001300780b */ /* 0x040fe20003f0e000 */
[----:B------:R-:W-:-:S12]  /*08e0*/  @P6 FMUL R19, R19, 0.25 ;  /* 0x3e80000013136820 */ /* 0x000fd80000400000 */
[----:B------:R-:W-:-:S06]  /*08f0*/  @!P0 FMUL R19, R19, 16777216 ;  /* 0x4b80000013138820 */ /* 0x000fcc0000400000 */
[----:B------:R-:W1:Y:S01]  /*0900*/  MUFU.RCP R19, R19 ;  /* 0x0000001300137308 */ /* 0x000e620000001000 */
[----:B------:R-:W-:-:S04]  /*0910*/  IMAD.WIDE R12, R25, 0x4, R12 ;  /* 0x00000004190c7825 */ /* 0x000fc800078e020c */
[----:B------:R-:W-:Y:S01]  /*0920*/  @!P0 FMUL R28, R28, 16777216 ;  /* 0x4b8000001c1c8820 */ /* 0x000fe20000400000 */
[----:B------:R-:W-:-:S04]  /*0930*/  IMAD.WIDE R16, R25, 0x4, R16 ;  /* 0x0000000419107825 */ /* 0x000fc800078e0210 */
[----:B-1----:R-:W-:Y:S02]  /*0940*/  FMUL R28, R19, R28 ;  /* 0x0000001c131c7220 */ /* 0x002fe40000400000 */
[----:B------:R-:W3:Y:S01]  /*0950*/  LDG.E.EL.128 R16, desc[UR6][R16.64] ;  /* 0x0000000610107981 */ /* 0x000ee2000c2e1d00 */
[----:B--2---:R-:W-:-:S03]  /*0960*/  FFMA R7, R7, R14, R11 ;  /* 0x0000000e07077223 */ /* 0x004fc6000000000b */
[----:B------:R-:W3:Y:S01]  /*0970*/  LDG.E.EL.128 R12, desc[UR6][R12.64] ;  /* 0x000000060c0c7981 */ /* 0x000ee2000c2e1d00 */
[----:B------:R-:W1:Y:S01]  /*0980*/  S2UR UR5, SR_CgaCtaId ;  /* 0x00000000000579c3 */ /* 0x000e620000008800 */
[----:B------:R-:W-:Y:S01]  /*0990*/  FFMA R23, R4, R23, R8 ;  /* 0x0000001704177223 */ /* 0x000fe20000000008 */
[----:B------:R-:W-:Y:S01]  /*09a0*/  FMUL R21, R28, R21 ;  /* 0x000000151c157220 */ /* 0x000fe20000400000 */
[----:B------:R-:W-:Y:S01]  /*09b0*/  FMUL R20, R29, R20 ;  /* 0x000000141d147220 */ /* 0x000fe20000400000 */
[----:B------:R-:W-:Y:S01]  /*09c0*/  FFMA R6, R6, R27, R10 ;  /* 0x0000001b06067223 */ /* 0x000fe2000000000a */
[----:B------:R-:W-:Y:S01]  /*09d0*/  FFMA R5, R5, R22, R9 ;  /* 0x0000001605057223 */ /* 0x000fe20000000009 */
[----:B------:R-:W-:Y:S01]  /*09e0*/  UMOV UR4, 0x400 ;  /* 0x0000040000047882 */ /* 0x000fe20000000000 */
[----:B------:R-:W-:Y:S02]  /*09f0*/  FSETP.GEU.AND P6, PT, R23, RZ, PT ;  /* 0x000000ff1700720b */ /* 0x000fe40003fce000 */
[----:B------:R-:W-:-:S02]  /*0a00*/  FSETP.GEU.AND P4, PT, R6, RZ, PT ;  /* 0x000000ff0600720b */ /* 0x000fc40003f8e000 */
[----:B------:R-:W-:Y:S02]  /*0a10*/  FSETP.GEU.AND P5, PT, R5, RZ, PT ;  /* 0x000000ff0500720b */ /* 0x000fe40003fae000 */
[----:B------:R-:W-:Y:S02]  /*0a20*/  FSETP.GEU.AND P3, PT, R7, RZ, PT ;  /* 0x000000ff0700720b */ /* 0x000fe40003f6e000 */
[----:B------:R-:W-:Y:S01]  /*0a30*/  LOP3.LUT R4, R3, 0x4, RZ, 0xfc, !PT ;  /* 0x0000000403047812 */ /* 0x000fe200078efcff */
[----:B-1----:R-:W-:-:S06]  /*0a40*/  UPRMT UR4, UR5, 0x654, UR4 ;  /* 0x0000065405047896 */ /* 0x002fcc0008000004 */
[----:B------:R-:W-:Y:S02]  /*0a50*/  LEA R9, R3, UR4, 0x3 ;  /* 0x0000000403097c11 */ /* 0x000fe4000f8e18ff */
[----:B------:R-:W-:Y:S01]  /*0a60*/  LEA R8, R4, UR4, 0x3 ;  /* 0x0000000404087c11 */ /* 0x000fe2000f8e18ff */
[----:B---3--:R-:W-:Y:S01]  /*0a70*/  FFMA R30, R12, R30, R16 ;  /* 0x0000001e0c1e7223 */ /* 0x008fe20000000010 */
[----:B------:R-:W-:Y:S01]  /*0a80*/  FFMA R19, R15, R20, R19 ;  /* 0x000000140f137223 */ /* 0x000fe20000000013 */
[----:B------:R-:W-:Y:S01]  /*0a90*/  FFMA R21, R14, R21, R18 ;  /* 0x000000150e157223 */ /* 0x000fe20000000012 */
[----:B------:R-:W-:Y:S01]  /*0aa0*/  FFMA R13, R13, R26, R17 ;  /* 0x0000001a0d0d7223 */ /* 0x000fe20000000011 */
[----:B------:R-:W-:Y:S02]  /*0ab0*/  FSEL R18, R23, RZ, P6 ;  /* 0x000000ff17127208 */ /* 0x000fe40003000000 */
[----:B------:R-:W-:Y:S02]  /*0ac0*/  FSETP.GEU.AND P2, PT, R30, RZ, PT ;  /* 0x000000ff1e00720b */ /* 0x000fe40003f4e000 */
[----:B------:R-:W-:-:S02]  /*0ad0*/  FSETP.GEU.AND P1, PT, R13, RZ, PT ;  /* 0x000000ff0d00720b */ /* 0x000fc40003f2e000 */
[----:B------:R-:W-:Y:S02]  /*0ae0*/  FSETP.GEU.AND P0, PT, R21, RZ, PT ;  /* 0x000000ff1500720b */ /* 0x000fe40003f0e000 */
[----:B------:R-:W-:Y:S02]  /*0af0*/  FSETP.GEU.AND P6, PT, R19, RZ, PT ;  /* 0x000000ff1300720b */ /* 0x000fe40003fce000 */
[----:B------:R-:W-:Y:S02]  /*0b00*/  FSEL R16, R5, RZ, P5 ;  /* 0x000000ff05107208 */ /* 0x000fe40002800000 */
[----:B------:R-:W-:Y:S02]  /*0b10*/  FSEL R14, R6, RZ, P4 ;  /* 0x000000ff060e7208 */ /* 0x000fe40002000000 */
[----:B------:R-:W-:Y:S01]  /*0b20*/  FSEL R12, R7, RZ, P3 ;  /* 0x000000ff070c7208 */ /* 0x000fe20001800000 */
[----:B------:R-:W-:Y:S01]  /*0b30*/  STS [R9], R18 ;  /* 0x0000001209007388 */ /* 0x000fe20000000800 */
[----:B------:R-:W-:Y:S01]  /*0b40*/  FSEL R3, R30, RZ, P2 ;  /* 0x000000ff1e037208 */ /* 0x000fe20001000000 */
[----:B------:R-:W1:Y:S01]  /*0b50*/  LDC.64 R4, c[0x0][0x238] ;  /* 0x00008e00ff047b82 */ /* 0x000e620000000a00 */
[----:B------:R-:W-:-:S02]  /*0b60*/  FSEL R22, R13, RZ, P1 ;  /* 0x000000ff0d167208 */ /* 0x000fc40000800000 */
[----:B------:R-:W-:Y:S02]  /*0b70*/  FSEL R20, R21, RZ, P0 ;  /* 0x000000ff15147208 */ /* 0x000fe40000000000 */
[----:B------:R-:W-:Y:S01]  /*0b80*/  FSEL R6, R19, RZ, P6 ;  /* 0x000000ff13067208 */ /* 0x000fe20003000000 */
[----:B------:R1:W-:Y:S04]  /*0b90*/  STS [R9+0x8], R16 ;  /* 0x0000081009007388 */ /* 0x0003e80000000800 */
[----:B------:R-:W-:Y:S04]  /*0ba0*/  STS [R9+0x10], R14 ;  /* 0x0000100e09007388 */ /* 0x000fe80000000800 */
[----:B------:R-:W-:Y:S04]  /*0bb0*/  STS [R9+0x18], R12 ;  /* 0x0000180c09007388 */ /* 0x000fe80000000800 */
[----:B------:R2:W-:Y:S04]  /*0bc0*/  STS [R8], R3 ;  /* 0x0000000308007388 */ /* 0x0005e80000000800 */
[----:B------:R-:W-:Y:S04]  /*0bd0*/  STS [R9+0x28], R22 ;  /* 0x0000281609007388 */ /* 0x000fe80000000800 */
[----:B------:R-:W-:Y:S04]  /*0be0*/  STS [R9+0x30], R20 ;  /* 0x0000301409007388 */ /* 0x000fe80000000800 */
[----:B------:R-:W-:Y:S01]  /*0bf0*/  STS [R9+0x38], R6 ;  /* 0x0000380609007388 */ /* 0x000fe20000000800 */
[----:B------:R-:W-:-:S04]  /*0c00*/  LOP3.LUT R15, R0, 0x7f, RZ, 0xc0, !PT ;  /* 0x0000007f000f7812 */ /* 0x000fc800078ec0ff */
[----:B------:R-:W-:Y:S01]  /*0c10*/  LEA R10, R15, UR4, 0x3 ;  /* 0x000000040f0a7c11 */ /* 0x000fe2000f8e18ff */
[----:B------:R-:W-:Y:S06]  /*0c20*/  BAR.SYNC.DEFER_BLOCKING 0x0 ;  /* 0x0000000000007b1d */ /* 0x000fec0000010000 */
[----:B------:R-:W3:Y:S01]  /*0c30*/  LDS R19, [R10] ;  /* 0x000000000a137984 */ /* 0x000ee20000000800 */
[----:B------:R-:W-:Y:S02]  /*0c40*/  LOP3.LUT R0, R24, 0x7f, R0, 0xf8, !PT ;  /* 0x0000007f18007812 */ /* 0x000fe400078ef800 */
[----:B------:R-:W-:-:S02]  /*0c50*/  PLOP3.LUT P0, PT, PT, PT, UP0, 0x80, 0x0 ;  /* 0x000000000000781c */ /* 0x000fc40003f0f008 */
[----:B------:R-:W-:Y:S02]  /*0c60*/  LEA R17, R0, UR8, 0x8 ;  /* 0x0000000800117c11 */ /* 0x000fe4000f8e40ff */
[----:B------:R-:W-:Y:S02]  /*0c70*/  LOP3.LUT R7, R15, 0x80, RZ, 0xfc, !PT ;  /* 0x000000800f077812 */ /* 0x000fe400078efcff */
[----:B------:R-:W-:Y:S01]  /*0c80*/  FSETP.GTU.AND P4, PT, R16, RZ, PT ;  /* 0x000000ff1000720b */ /* 0x000fe20003f8c000 */
[----:B-1----:R-:W-:Y:S01]  /*0c90*/  IMAD.WIDE R16, R17, 0x4, R4 ;  /* 0x0000000411107825 */ /* 0x002fe200078e0204 */
[----:B------:R-:W-:Y:S02]  /*0ca0*/  FSETP.GTU.AND P1, PT, R14, RZ, PT ;  /* 0x000000ff0e00720b */ /* 0x000fe40003f2c000 */
[----:B------:R-:W-:Y:S02]  /*0cb0*/  LEA R13, R7, UR4, 0x3 ;  /* 0x00000004070d7c11 */ /* 0x000fe4000f8e18ff */
[----:B------:R-:W-:-:S02]  /*0cc0*/  FSETP.GTU.AND P5, PT, R18, RZ, PT ;  /* 0x000000ff1200720b */ /* 0x000fc40003fac000 */
[----:B------:R-:W-:Y:S02]  /*0cd0*/  LOP3.LUT R18, R15, 0x100, RZ, 0xfc, !PT ;  /* 0x000001000f127812 */ /* 0x000fe400078efcff */
[----:B------:R-:W-:Y:S01]  /*0ce0*/  SEL R11, RZ, 0x1, P1 ;  /* 0x00000001ff0b7807 */ /* 0x000fe20000800000 */
[----:B------:R-:W1:Y:S01]  /*0cf0*/  LDS R13, [R13] ;  /* 0x000000000d0d7984 */ /* 0x000e620000000800 */
[----:B------:R-:W-:Y:S02]  /*0d00*/  FSETP.GTU.AND P1, PT, R3, RZ, PT ;  /* 0x000000ff0300720b */ /* 0x000fe40003f2c000 */
[----:B------:R-:W-:Y:S02]  /*0d10*/  FSETP.GTU.AND P2, PT, R12, RZ, PT ;  /* 0x000000ff0c00720b */ /* 0x000fe40003f4c000 */
[----:B--2---:R-:W-:Y:S02]  /*0d20*/  LOP3.LUT R3, R15, 0x280, RZ, 0xfc, !PT ;  /* 0x000002800f037812 */ /* 0x004fe400078efcff */
[----:B------:R-:W-:-:S02]  /*0d30*/  LEA R18, R18, UR4, 0x3 ;  /* 0x0000000412127c11 */ /* 0x000fc4000f8e18ff */
[----:B------:R-:W-:Y:S02]  /*0d40*/  SEL R0, RZ, 0x1, P2 ;  /* 0x00000001ff007807 */ /* 0x000fe40001000000 */
[----:B------:R-:W-:Y:S02]  /*0d50*/  LEA R21, R3, UR4, 0x3 ;  /* 0x0000000403157c11 */ /* 0x000fe4000f8e18ff */
[----:B------:R-:W2:Y:S04]  /*0d60*/  LDS R3, [R18] ;  /* 0x0000000012037984 */ /* 0x000ea80000000800 */
[----:B---3--:R3:W-:Y:S01]  /*0d70*/  @!P0 STG.E desc[UR6][R16.64], R19 ;  /* 0x0000001310008986 */ /* 0x0087e2000c101906 */
[----:B------:R-:W-:Y:S02]  /*0d80*/  PRMT R0, R11, 0x3340, R0 ;  /* 0x000033400b007816 */ /* 0x000fe40000000000 */
[----:B------:R-:W-:Y:S01]  /*0d90*/  LOP3.LUT R14, R24, 0x300, R15, 0xfe, !PT ;  /* 0x00000300180e7812 */ /* 0x000fe200078efe0f */
[----:B------:R-:W-:Y:S01]  /*0da0*/  LDS R21, [R21] ;  /* 0x0000000015157984 */ /* 0x000fe20000000800 */
[----:B---3--:R-:W-:-:S04]  /*0db0*/  LOP3.LUT R17, R15, 0x180, RZ, 0xfc, !PT ;  /* 0x000001800f117812 */ /* 0x008fc800078efcff */
[----:B------:R-:W-:Y:S02]  /*0dc0*/  LEA R17, R17, UR4, 0x3 ;  /* 0x0000000411117c11 */ /* 0x000fe4000f8e18ff */
[----:B------:R-:W-:Y:S02]  /*0dd0*/  LOP3.LUT R16, R15, 0x200, RZ, 0xfc, !PT ;  /* 0x000002000f107812 */ /* 0x000fe400078efcff */
[----:B------:R-:W-:Y:S02]  /*0de0*/  LOP3.LUT R12, R24, 0x280, R15, 0xfe, !PT ;  /* 0x00000280180c7812 */ /* 0x000fe400078efe0f */
[----:B------:R-:W3:Y:S01]  /*0df0*/  LDS R17, [R17] ;  /* 0x0000000011117984 */ /* 0x000ee20000000800 */
[----:B------:R-:W-:Y:S02]  /*0e00*/  LOP3.LUT R10, R24, 0x200, R15, 0xfe, !PT ;  /* 0x00000200180a7812 */ /* 0x000fe400078efe0f */
[----:B------:R-:W-:Y:S02]  /*0e10*/  LOP3.LUT R9, R24, 0x180, R15, 0xfe, !PT ;  /* 0x0000018018097812 */ /* 0x000fe400078efe0f */
[----:B------:R-:W-:-:S02]  /*0e20*/  LOP3.LUT R8, R24, 0x100, R15, 0xfe, !PT ;  /* 0x0000010018087812 */ /* 0x000fc400078efe0f */
[----:B------:R-:W-:Y:S02]  /*0e30*/  LOP3.LUT R11, R24, 0x380, R15, 0xfe, !PT ;  /* 0x00000380180b7812 */ /* 0x000fe400078efe0f */
[C---:B------:R-:W-:Y:S02]  /*0e40*/  LOP3.LUT R7, R15.reuse, 0x300, RZ, 0xfc, !PT ;  /* 0x000003000f077812 */ /* 0x040fe400078efcff */
[----:B------:R-:W-:Y:S02]  /*0e50*/  LOP3.LUT R24, R24, 0x80, R15, 0xfe, !PT ;  /* 0x0000008018187812 */ /* 0x000fe400078efe0f */
[----:B------:R-:W-:Y:S02]  /*0e60*/  LOP3.LUT R15, R15, 0x380, RZ, 0xfc, !PT ;  /* 0x000003800f0f7812 */ /* 0x000fe400078efcff */
[----:B------:R-:W-:Y:S02]  /*0e70*/  LEA R16, R16, UR4, 0x3 ;  /* 0x0000000410107c11 */ /* 0x000fe4000f8e18ff */
[----:B------:R-:W-:-:S02]  /*0e80*/  LEA R23, R7, UR4, 0x3 ;  /* 0x0000000407177c11 */ /* 0x000fc4000f8e18ff */
[----:B------:R-:W-:Y:S01]  /*0e90*/  LEA R15, R15, UR4, 0x3 ;  /* 0x000000040f0f7c11 */ /* 0x000fe2000f8e18ff */
[----:B------:R4:W5:Y:S01]  /*0ea0*/  LDS R19, [R16] ;  /* 0x0000000010137984 */ /* 0x0009620000000800 */
[----:B------:R-:W-:Y:S01]  /*0eb0*/  FSETP.GTU.AND P3, PT, R20, RZ, PT ;  /* 0x000000ff1400720b */ /* 0x000fe20003f6c000 */
[----:B------:R-:W-:Y:S02]  /*0ec0*/  ULDC.64 UR4, c[0x0][0x240] ;  /* 0x0000900000047ab9 */ /* 0x000fe40000000a00 */
[----:B------:R-:W2:Y:S04]  /*0ed0*/  LDS R23, [R23] ;  /* 0x0000000017177984 */ /* 0x000ea80000000800 */
[----:B------:R-:W2:Y:S01]  /*0ee0*/  LDS R25, [R15] ;  /* 0x000000000f197984 */ /* 0x000ea20000000800 */
[----:B------:R-:W-:-:S02]  /*0ef0*/  FSETP.GTU.AND P0, PT, R6, RZ, PT ;  /* 0x000000ff0600720b */ /* 0x000fc40003f0c000 */
[----:B------:R-:W-:Y:S02]  /*0f00*/  FSETP.GTU.AND P2, PT, R22, RZ, PT ;  /* 0x000000ff1600720b */ /* 0x000fe40003f4c000 */
[----:B------:R-:W-:Y:S02]  /*0f10*/  PLOP3.LUT P6, PT, PT, PT, UP0, 0x80, 0x0 ;  /* 0x000000000000781c */ /* 0x000fe40003fcf008 */
[----:B------:R-:W-:Y:S02]  /*0f20*/  LEA R7, R24, UR8, 0x8 ;  /* 0x0000000818077c11 */ /* 0x000fe4000f8e40ff */
[----:B------:R-:W-:Y:S02]  /*0f30*/  SEL R20, RZ, 0x1, P0 ;  /* 0x00000001ff147807 */ /* 0x000fe40000000000 */
[----:B------:R-:W-:Y:S02]  /*0f40*/  SEL R29, RZ, 0x1, P3 ;  /* 0x00000001ff1d7807 */ /* 0x000fe40001800000 */
[----:B------:R-:W-:-:S02]  /*0f50*/  SEL R22, RZ, 0x1, P2 ;  /* 0x00000001ff167807 */ /* 0x000fc40001000000 */
[----:B------:R-:W-:Y:S02]  /*0f60*/  SEL R31, RZ, 0x1, P1 ;  /* 0x00000001ff1f7807 */ /* 0x000fe40000800000 */
[----:B------:R-:W-:Y:S02]  /*0f70*/  SEL R27, RZ, 0x1, P4 ;  /* 0x00000001ff1b7807 */ /* 0x000fe40002000000 */
[----:B------:R-:W-:Y:S01]  /*0f80*/  PLOP3.LUT P3, PT, PT, PT, UP0, 0x80, 0x0 ;  /* 0x000000000000781c */ /* 0x000fe20003f6f008 */
[----:B------:R-:W-:Y:S01]  /*0f90*/  IMAD.WIDE R6, R7, 0x4, R4 ;  /* 0x0000000407067825 */ /* 0x000fe200078e0204 */
[----:B----4-:R-:W-:Y:S02]  /*0fa0*/  PRMT R16, R29, 0x3340, R20 ;  /* 0x000033401d107816 */ /* 0x010fe40000000014 */
[----:B------:R-:W-:Y:S02]  /*0fb0*/  PLOP3.LUT P4, PT, PT, PT, UP0, 0x80, 0x0 ;  /* 0x000000000000781c */ /* 0x000fe40003f8f008 */
[----:B------:R-:W-:-:S02]  /*0fc0*/  PRMT R29, R31, 0x3340, R22 ;  /* 0x000033401f1d7816 */ /* 0x000fc40000000016 */
[----:B------:R-:W-:Y:S02]  /*0fd0*/  LEA R31, R8, UR8, 0x8 ;  /* 0x00000008081f7c11 */ /* 0x000fe4000f8e40ff */
[----:B------:R-:W-:Y:S01]  /*0fe0*/  LEA R9, R9, UR8, 0x8 ;  /* 0x0000000809097c11 */ /* 0x000fe2000f8e40ff */
[----:B-1----:R1:W-:Y:S01]  /*0ff0*/  @!P6 STG.E desc[UR6][R6.64], R13 ;  /* 0x0000000d0600e986 */ /* 0x0023e2000c101906 */
[----:B------:R-:W-:-:S03]  /*1000*/  SEL R18, RZ, 0x1, P5 ;  /* 0x00000001ff127807 */ /* 0x000fc60002800000 */
[--C-:B------:R-:W-:Y:S01]  /*1010*/  IMAD.WIDE R8, R9, 0x4, R4.reuse ;  /* 0x0000000409087825 */ /* 0x100fe200078e0204 */
[----:B------:R-:W-:Y:S02]  /*1020*/  PLOP3.LUT P5, PT, PT, PT, UP0, 0x80, 0x0 ;  /* 0x000000000000781c */ /* 0x000fe40003faf008 */
[----:B------:R-:W-:Y:S01]  /*1030*/  PLOP3.LUT P0, PT, PT, PT, UP0, 0x80, 0x0 ;  /* 0x000000000000781c */ /* 0x000fe20003f0f008 */
[----:B-1----:R-:W-:Y:S01]  /*1040*/  IMAD.WIDE R6, R31, 0x4, R4 ;  /* 0x000000041f067825 */ /* 0x002fe200078e0204 */
[----:B------:R-:W-:Y:S02]  /*1050*/  PLOP3.LUT P2, PT, PT, PT, UP0, 0x80, 0x0 ;  /* 0x000000000000781c */ /* 0x000fe40003f4f008 */
[----:B------:R-:W-:Y:S02]  /*1060*/  PLOP3.LUT P1, PT, PT, PT, UP0, 0x80, 0x0 ;  /* 0x000000000000781c */ /* 0x000fe40003f2f008 */
[----:B--2---:R1:W-:Y:S01]  /*1070*/  @!P3 STG.E desc[UR6][R6.64], R3 ;  /* 0x000000030600b986 */ /* 0x0043e2000c101906 */
[----:B------:R-:W-:-:S02]  /*1080*/  LEA R33, R10, UR8, 0x8 ;  /* 0x000000080a217c11 */ /* 0x000fc4000f8e40ff */
[----:B------:R-:W-:Y:S01]  /*1090*/  LEA R13, R12, UR8, 0x8 ;  /* 0x000000080c0d7c11 */ /* 0x000fe2000f8e40ff */
[----:B---3--:R1:W-:Y:S01]  /*10a0*/  @!P4 STG.E desc[UR6][R8.64], R17 ;  /* 0x000000110800c986 */ /* 0x0083e2000c101906 */
[----:B------:R-:W-:Y:S02]  /*10b0*/  PLOP3.LUT P4, PT, PT, PT, UP0, 0x40, 0x0 ;  /* 0x000000000000781c */ /* 0x000fe40003f8e808 */
[----:B------:R-:W-:Y:S02]  /*10c0*/  LEA R15, R14, UR8, 0x8 ;  /* 0x000000080e0f7c11 */ /* 0x000fe4000f8e40ff */
[----:B------:R-:W-:Y:S01]  /*10d0*/  LEA R35, R11, UR8, 0x8 ;  /* 0x000000080b237c11 */ /* 0x000fe2000f8e40ff */
[----:B------:R-:W-:Y:S01]  /*10e0*/  IMAD.WIDE R10, R33, 0x4, R4 ;  /* 0x00000004210a7825 */ /* 0x000fe200078e0204 */
[----:B------:R-:W-:-:S03]  /*10f0*/  IADD3 R30, P3, R2, UR4, RZ ;  /* 0x00000004021e7c10 */ /* 0x000fc6000ff7e0ff */
[--C-:B------:R-:W-:Y:S01]  /*1100*/  IMAD.WIDE R12, R13, 0x4, R4.reuse ;  /* 0x000000040d0c7825 */ /* 0x100fe200078e0204 */
[----:B-----5:R1:W-:Y:S03]  /*1110*/  @!P5 STG.E desc[UR6][R10.64], R19 ;  /* 0x000000130a00d986 */ /* 0x0203e6000c101906 */
[--C-:B------:R-:W-:Y:S01]  /*1120*/  IMAD.WIDE R14, R15, 0x4, R4.reuse ;  /* 0x000000040f0e7825 */ /* 0x100fe200078e0204 */
[----:B------:R1:W-:Y:S03]  /*1130*/  @!P0 STG.E desc[UR6][R12.64], R21 ;  /* 0x000000150c008986 */ /* 0x0003e6000c101906 */
[----:B------:R-:W-:Y:S01]  /*1140*/  IMAD.WIDE R4, R35, 0x4, R4 ;  /* 0x0000000423047825 */ /* 0x000fe200078e0204 */
[----:B------:R-:W-:Y:S01]  /*1150*/  PRMT R27, R18, 0x3340, R27 ;  /* 0x00003340121b7816 */ /* 0x000fe2000000001b */
[----:B0-----:R1:W-:Y:S01]  /*1160*/  @!P2 STG.E desc[UR6][R14.64], R23 ;  /* 0x000000170e00a986 */ /* 0x0013e2000c101906 */
[----:B------:R-:W-:-:S03]  /*1170*/  LEA.HI.X.SX32 R31, R2, UR5, 0x1, P3 ;  /* 0x00000005021f7c11 */ /* 0x000fc600098f0eff */
[----:B------:R1:W-:Y:S01]  /*1180*/  @!P1 STG.E desc[UR6][R4.64], R25 ;  /* 0x0000001904009986 */ /* 0x0003e2000c101906 */
[----:B------:R-:W-:Y:S02]  /*1190*/  PRMT R28, R27, 0x5410, R0 ;  /* 0x000054101b1c7816 */ /* 0x000fe40000000000 */
[----:B------:R-:W-:Y:S01]  /*11a0*/  PRMT R29, R29, 0x5410, R16 ;  /* 0x000054101d1d7816 */ /* 0x000fe20000000010 */
[----:B------:R-:W-:Y:S06]  /*11b0*/  @!P4 EXIT ;  /* 0x000000000000c94d */ /* 0x000fec0003800000 */
[----:B------:R-:W-:Y:S01]  /*11c0*/  STG.E.64 desc[UR6][R30.64], R28 ;  /* 0x0000001c1e007986 */ /* 0x000fe2000c101b06 */
[----:B------:R-:W-:Y:S05]  /*11d0*/  EXIT ;  /* 0x000000000000794d */ /* 0x000fea0003800000 */
.L_x_0:
[----:B------:R-:W-:-:S00]  /*11e0*/  BRA `(.L_x_0) ;  /* 0xfffffffc00fc7947 */ /* 0x000fc0000383ffff */
[----:B------:R-:W-:-:S00]  /*11f0*/  NOP ;  /* 0x0000000000007918 */ /* 0x000fc00000000000 */
        /* <DEDUP_REMOVED lines=8> */
.L_x_1:


//--------------------- .nv.global.init           --------------------------
	.section	.nv.global.init,"aw",@progbits
.nv.global.init:
	.type		_$_str,@object
	.size		_$_str,(_$_str_$_2 - _$_str)
_$_str:
        /*0000*/ 	.byte	0x5f, 0x5f, 0x43, 0x55, 0x44, 0x41, 0x5f, 0x46, 0x54, 0x5a, 0x00
	.type		_$_str_$_2,@object
	.size		_$_str_$_2,(.L_1 - _$_str_$_2)
_$_str_$_2:
        /*000b*/ 	.byte	0x5f, 0x5f, 0x43, 0x55, 0x44, 0x41, 0x5f, 0x50, 0x52, 0x45, 0x43, 0x5f, 0x53, 0x51, 0x52, 0x54
        /*001b*/ 	.byte	0x00
.L_1:


//--------------------- .nv.shared.triton_poi_fused__native_batch_norm_legit_no_training_relu_threshold_backward_22 --------------------------
	.section	.nv.shared.triton_poi_fused__native_batch_norm_legit_no_training_relu_threshold_backward_22,"aw",@nobits
	.sectionflags	@""
	.align	16
	.zero		1024


//--------------------- .nv.constant0.triton_poi_fused__native_batch_norm_legit_no_training_relu_threshold_backward_22 --------------------------
	.section	.nv.constant0.triton_poi_fused__native_batch_norm_legit_no_training_relu_threshold_backward_22,"a",@progbits
	.sectionflags	@""
	.align	4
.nv.constant0.triton_poi_fused__native_batch_norm_legit_no_training_relu_threshold_backward_22:
	.zero		592
